//
// Generated by NVIDIA NVVM Compiler
//
// Compiler Build ID: CL-36424714
// Cuda compilation tools, release 13.0, V13.0.88
// Based on NVVM 20.0.0
//

.version 9.0
.target sm_100
.address_size 64

	// .globl	_Z13firstParallelv
.extern .func  (.param .b32 func_retval0) vprintf
(
	.param .b64 vprintf_param_0,
	.param .b64 vprintf_param_1
)
;
.global .align 1 .b8 $str[26] = {68, 97, 115, 32, 104, 105, 101, 114, 32, 108, 97, 117, 102, 116, 32, 112, 97, 114, 97, 108, 108, 101, 108, 46, 10};

.visible .entry _Z13firstParallelv()
{
	.reg .b32 	%r<3>;
	.reg .b64 	%rd<3>;

	mov.u64 	%rd1, $str;
	cvta.global.u64 	%rd2, %rd1;
	{ // callseq 0, 0
	.param .b64 param0;
	st.param.b64 	[param0], %rd2;
	.param .b64 param1;
	st.param.b64 	[param1], 0;
	.param .b32 retval0;
	call.uni (retval0), 
	vprintf, 
	(
	param0, 
	param1
	);
	ld.param.b32 	%r1, [retval0];
	} // callseq 0
	ret;

}


// ===== COMPILED SASS (sm_100) =====

	.target	sm_100

	.elftype	@"ET_EXEC"


//--------------------- .note.nv.tkinfo           --------------------------
	.section	.note.nv.tkinfo,"",@"SHT_NOTE"
	.sectionflags	@"SHF_NOTE_NV_TKINFO"
	.tkinfo
        /*0018*/ 	.word	0x00000002
        /*0030*/ 	.string	""
        /*0030*/ 	.string	"ptxas"
        /*0030*/ 	.string	"Cuda compilation tools, release 13.0, V13.0.88"
        /*0030*/ 	.string	"Build cuda_13.0.r13.0/compiler.36424714_0"
        /*0030*/ 	.string	"-arch sm_100 -m 64 "



//--------------------- .note.nv.cuinfo           --------------------------
	.section	.note.nv.cuinfo,"",@"SHT_NOTE"
	.sectionflags	@"SHF_NOTE_NV_CUINFO"
        /*0018*/ 	.short	0x0002
        /*001a*/ 	.short	0x0064
        /*001c*/ 	.short	0x0082
	.zero		2


//--------------------- .nv.info                  --------------------------
	.section	.nv.info,"",@"SHT_CUDA_INFO"
	.align	4


	//----- nvinfo : EIATTR_REGCOUNT
	.align		4
        /*0000*/ 	.byte	0x04, 0x2f
        /*0002*/ 	.short	(.L_2 - .L_1)
	.align		4
.L_1:
        /*0004*/ 	.word	index@(_Z13firstParallelv)
        /*0008*/ 	.word	0x00000018


	//----- nvinfo : EIATTR_FRAME_SIZE
	.align		4
.L_2:
        /*000c*/ 	.byte	0x04, 0x11
        /*000e*/ 	.short	(.L_4 - .L_3)
	.align		4
.L_3:
        /*0010*/ 	.word	index@(_Z13firstParallelv)
        /*0014*/ 	.word	0x00000000


	//----- nvinfo : EIATTR_MIN_STACK_SIZE
	.align		4
.L_4:
        /*0018*/ 	.byte	0x04, 0x12
        /*001a*/ 	.short	(.L_6 - .L_5)
	.align		4
.L_5:
        /*001c*/ 	.word	index@(_Z13firstParallelv)
        /*0020*/ 	.word	0x00000000
.L_6:


//--------------------- .nv.compat                --------------------------
	.section	.nv.compat,"",@"SHT_CUDA_COMPAT_INFO"
	.align	4
        /*0000*/ 	.byte	0x02, 0x09, 0x00, 0x00, 0x02, 0x02, 0x01, 0x00, 0x02, 0x05, 0x05, 0x00, 0x03, 0x07, 0x01, 0x01
        /*0010*/ 	.byte	0x02, 0x03, 0x00, 0x00, 0x02, 0x06, 0x01, 0x00, 0x04, 0x0b, 0x08, 0x00, 0x09, 0x00, 0x00, 0x00
        /*0020*/ 	.byte	0x00, 0x00, 0x00, 0x00


//--------------------- .nv.info._Z13firstParallelv --------------------------
	.section	.nv.info._Z13firstParallelv,"",@"SHT_CUDA_INFO"
	.sectionflags	@""
	.align	4


	//----- nvinfo : EIATTR_CUDA_API_VERSION
	.align		4
        /*0000*/ 	.byte	0x04, 0x37
        /*0002*/ 	.short	(.L_8 - .L_7)
.L_7:
        /*0004*/ 	.word	0x00000082


	//----- nvinfo : EIATTR_SPARSE_MMA_MASK
	.align		4
.L_8:
        /*0008*/ 	.byte	0x03, 0x50
        /*000a*/ 	.short	0x0000


	//----- nvinfo : EIATTR_MAXREG_COUNT
	.align		4
        /*000c*/ 	.byte	0x03, 0x1b
        /*000e*/ 	.short	0x00ff


	//----- nvinfo : EIATTR_EXTERNS
	.align		4
        /*0010*/ 	.byte	0x04, 0x0f
        /*0012*/ 	.short	(.L_10 - .L_9)


	//   ....[0]....
	.align		4
.L_9:
        /*0014*/ 	.word	index@(vprintf)


	//----- nvinfo : EIATTR_MERCURY_ISA_VERSION
	.align		4
.L_10:
        /*0018*/ 	.byte	0x03, 0x5f
        /*001a*/ 	.short	0x0101


	//----- nvinfo : EIATTR_VRC_CTA_INIT_COUNT
	.align		4
        /*001c*/ 	.byte	0x02, 0x4a
	.zero		1
	.zero		1


	//----- nvinfo : EIATTR_SYSCALL_OFFSETS
	.align		4
        /*0020*/ 	.byte	0x04, 0x46
        /*0022*/ 	.short	(.L_12 - .L_11)


	//   ....[0]....
.L_11:
        /*0024*/ 	.word	0x00000080


	//----- nvinfo : EIATTR_EXIT_INSTR_OFFSETS
	.align		4
.L_12:
        /*0028*/ 	.byte	0x04, 0x1c
        /*002a*/ 	.short	(.L_14 - .L_13)


	//   ....[0]....
.L_13:
        /*002c*/ 	.word	0x00000090


	//----- nvinfo : EIATTR_SW_WAR
	.align		4
.L_14:
        /*0030*/ 	.byte	0x04, 0x36
        /*0032*/ 	.short	(.L_16 - .L_15)
.L_15:
        /*0034*/ 	.word	0x00000008
.L_16:


//--------------------- .nv.callgraph             --------------------------
	.section	.nv.callgraph,"",@"SHT_CUDA_CALLGRAPH"
	.align	4
	.sectionentsize	8
	.align		4
        /*0000*/ 	.word	0x00000000
	.align		4
        /*0004*/ 	.word	0xffffffff
	.align		4
        /*0008*/ 	.word	index@(_Z13firstParallelv)
	.align		4
        /*000c*/ 	.word	index@(vprintf)
	.align		4
        /*0010*/ 	.word	0x00000000
	.align		4
        /*0014*/ 	.word	0xfffffffe
	.align		4
        /*0018*/ 	.word	0x00000000
	.align		4
        /*001c*/ 	.word	0xfffffffd
	.align		4
        /*0020*/ 	.word	0x00000000
	.align		4
        /*0024*/ 	.word	0xfffffffc


//--------------------- .nv.constant4             --------------------------
	.section	.nv.constant4,"a",@progbits
	.align	8
	.align		8
.nv.constant4:
        /*0000*/ 	.dword	vprintf
	.align		8
        /*0008*/ 	.dword	$str


//--------------------- .text._Z13firstParallelv  --------------------------
	.section	.text._Z13firstParallelv,"ax",@progbits
	.align	128
        .global         _Z13firstParallelv
        .type           _Z13firstParallelv,@function
        .size           _Z13firstParallelv,(.L_x_2 - _Z13firstParallelv)
        .other          _Z13firstParallelv,@"STO_CUDA_ENTRY STV_DEFAULT"
_Z13firstParallelv:
.text._Z13firstParallelv:
[----:B------:R-:W0:Y:S01]  /*0000*/  LDC R1, c[0x0][0x37c] ;  /* 0x0000df00ff017b82 */ /* 0x000e220000000800 */
[----:B------:R-:W-:Y:S01]  /*0010*/  MOV R0, 0x0 ;  /* 0x0000000000007802 */ /* 0x000fe20000000f00 */
[----:B------:R-:W1:Y:S01]  /*0020*/  LDCU.64 UR4, c[0x4][0x8] ;  /* 0x01000100ff0477ac */ /* 0x000e620008000a00 */
[----:B------:R-:W-:-:S05]  /*0030*/  CS2R R6, SRZ ;  /* 0x0000000000067805 */ /* 0x000fca000001ff00 */
[----:B------:R2:W3:Y:S01]  /*0040*/  LDC.64 R2, c[0x4][R0] ;  /* 0x0100000000027b82 */ /* 0x0004e20000000a00 */
[----:B-1----:R-:W-:Y:S02]  /*0050*/  IMAD.U32 R4, RZ, RZ, UR4 ;  /* 0x00000004ff047e24 */ /* 0x002fe4000f8e00ff */
[----:B--2---:R-:W-:-:S07]  /*0060*/  IMAD.U32 R5, RZ, RZ, UR5 ;  /* 0x00000005ff057e24 */ /* 0x004fce000f8e00ff */
[----:B------:R-:W-:-:S07]  /*0070*/  LEPC R20, `(.L_x_0) ;  /* 0x000000001014794e */ /* 0x000fce0000000000 */
[----:B0--3--:R-:W-:Y:S05]  /*0080*/  CALL.ABS.NOINC R2 ;  /* 0x0000000002007343 */ /* 0x009fea0003c00000 */
.L_x_0:
[----:B------:R-:W-:Y:S05]  /*0090*/  EXIT ;  /* 0x000000000000794d */ /* 0x000fea0003800000 */
.L_x_1:
[----:B------:R-:W-:-:S00]  /*00a0*/  BRA `(.L_x_1) ;  /* 0xfffffffc00fc7947 */ /* 0x000fc0000383ffff */
[----:B------:R-:W-:-:S00]  /*00b0*/  NOP ;  /* 0x0000000000007918 */ /* 0x000fc00000000000 */
        /* <DEDUP_REMOVED lines=12> */
.L_x_2:


//--------------------- .nv.global.init           --------------------------
	.section	.nv.global.init,"aw",@progbits
.nv.global.init:
	.type		$str,@object
	.size		$str,(.L_0 - $str)
$str:
        /*0000*/ 	.byte	0x44, 0x61, 0x73, 0x20, 0x68, 0x69, 0x65, 0x72, 0x20, 0x6c, 0x61, 0x75, 0x66, 0x74, 0x20, 0x70
        /*0010*/ 	.byte	0x61, 0x72, 0x61, 0x6c, 0x6c, 0x65, 0x6c, 0x2e, 0x0a, 0x00
.L_0:


//--------------------- .nv.shared.reserved.0     --------------------------
	.section	.nv.shared.reserved.0,"aw",@nobits
	.weak		__nv_reservedSMEM_offset_0_alias
	.size		__nv_reservedSMEM_offset_0_alias, 0, 64
	.other		__nv_reservedSMEM_offset_0_alias,@"STO_CUDA_RESERVED_SHARED STV_DEFAULT"
__nv_reservedSMEM_offset_0_alias:
	.zero		0
	.zero		64


//--------------------- .nv.constant0._Z13firstParallelv --------------------------
	.section	.nv.constant0._Z13firstParallelv,"a",@progbits
	.sectionflags	@""
	.align	4
.nv.constant0._Z13firstParallelv:
	.zero		896


//--------------------- SYMBOLS --------------------------

	.type		.nv.reservedSmem.offset0,@object
	.size		.nv.reservedSmem.offset0,0x4
	.type		vprintf,@function
